	.headerflags	@"EF_CUDA_TEXMODE_UNIFIED EF_CUDA_64BIT_ADDRESS EF_CUDA_ACCELERATORS EF_CUDA_SM90 EF_CUDA_VIRTUAL_SM(EF_CUDA_SM90)"
	.elftype	@"ET_EXEC"


//--------------------- .nv.info                  --------------------------
	.section	.nv.info,"",@"SHT_CUDA_INFO"
	.align	4


	//----- nvinfo : EIATTR_REGCOUNT
	.align		4
        /*0000*/ 	.byte	0x04, 0x2f
        /*0002*/ 	.short	(.L_3 - .L_2)
	.align		4
.L_2:
        /*0004*/ 	.word	index@(triton_poi_fused__native_batch_norm_legit_no_training__prelu_kernel_cat_10)
        /*0008*/ 	.word	0x00000020


	//----- nvinfo : EIATTR_MIN_STACK_SIZE
	.align		4
.L_3:
        /*000c*/ 	.byte	0x04, 0x12
        /*000e*/ 	.short	(.L_5 - .L_4)
	.align		4
.L_4:
        /*0010*/ 	.word	index@(triton_poi_fused__native_batch_norm_legit_no_training__prelu_kernel_cat_10)
        /*0014*/ 	.word	0x00000000


	//----- nvinfo : EIATTR_FRAME_SIZE
	.align		4
.L_5:
        /*0018*/ 	.byte	0x04, 0x11
        /*001a*/ 	.short	(.L_7 - .L_6)
	.align		4
.L_6:
        /*001c*/ 	.word	index@(triton_poi_fused__native_batch_norm_legit_no_training__prelu_kernel_cat_10)
        /*0020*/ 	.word	0x00000000


	//----- nvinfo : EIATTR_MIN_STACK_SIZE
	.align		4
.L_7:
        /*0024*/ 	.byte	0x04, 0x12
        /*0026*/ 	.short	(.L_9 - .L_8)
	.align		4
.L_8:
        /*0028*/ 	.word	index@(triton_poi_fused__native_batch_norm_legit_no_training__prelu_kernel_cat_10)
        /*002c*/ 	.word	0x00000000
.L_9:


//--------------------- .nv.info.triton_poi_fused__native_batch_norm_legit_no_training__prelu_kernel_cat_10 --------------------------
	.section	.nv.info.triton_poi_fused__native_batch_norm_legit_no_training__prelu_kernel_cat_10,"",@"SHT_CUDA_INFO"
	.sectionflags	@""
	.align	4


	//----- nvinfo : EIATTR_CUDA_API_VERSION
	.align		4
        /*0000*/ 	.byte	0x04, 0x37
        /*0002*/ 	.short	(.L_11 - .L_10)
.L_10:
        /*0004*/ 	.word	0x0000007c


	//----- nvinfo : EIATTR_KPARAM_INFO
	.align		4
.L_11:
        /*0008*/ 	.byte	0x04, 0x17
        /*000a*/ 	.short	(.L_13 - .L_12)
.L_12:
        /*000c*/ 	.word	0x00000000
        /*0010*/ 	.short	0x000a
        /*0012*/ 	.short	0x0050
        /*0014*/ 	.byte	0x00, 0xf0, 0x11, 0x00


	//----- nvinfo : EIATTR_KPARAM_INFO
	.align		4
.L_13:
        /*0018*/ 	.byte	0x04, 0x17
        /*001a*/ 	.short	(.L_15 - .L_14)
.L_14:
        /*001c*/ 	.word	0x00000000
        /*0020*/ 	.short	0x0009
        /*0022*/ 	.short	0x0048
        /*0024*/ 	.byte	0x00, 0xf4, 0x21, 0x00


	//----- nvinfo : EIATTR_KPARAM_INFO
	.align		4
.L_15:
        /*0028*/ 	.byte	0x04, 0x17
        /*002a*/ 	.short	(.L_17 - .L_16)
.L_16:
        /*002c*/ 	.word	0x00000000
        /*0030*/ 	.short	0x0008
        /*0032*/ 	.short	0x0040
        /*0034*/ 	.byte	0x00, 0xf4, 0x21, 0x00


	//----- nvinfo : EIATTR_KPARAM_INFO
	.align		4
.L_17:
        /*0038*/ 	.byte	0x04, 0x17
        /*003a*/ 	.short	(.L_19 - .L_18)
.L_18:
        /*003c*/ 	.word	0x00000000
        /*0040*/ 	.short	0x0007
        /*0042*/ 	.short	0x0038
        /*0044*/ 	.byte	0x00, 0xf4, 0x21, 0x00


	//----- nvinfo : EIATTR_KPARAM_INFO
	.align		4
.L_19:
        /*0048*/ 	.byte	0x04, 0x17
        /*004a*/ 	.short	(.L_21 - .L_20)
.L_20:
        /*004c*/ 	.word	0x00000000
        /*0050*/ 	.short	0x0006
        /*0052*/ 	.short	0x0030
        /*0054*/ 	.byte	0x00, 0xf4, 0x21, 0x00


	//----- nvinfo : EIATTR_KPARAM_INFO
	.align		4
.L_21:
        /*0058*/ 	.byte	0x04, 0x17
        /*005a*/ 	.short	(.L_23 - .L_22)
.L_22:
        /*005c*/ 	.word	0x00000000
        /*0060*/ 	.short	0x0005
        /*0062*/ 	.short	0x0028
        /*0064*/ 	.byte	0x00, 0xf4, 0x21, 0x00


	//----- nvinfo : EIATTR_KPARAM_INFO
	.align		4
.L_23:
        /*0068*/ 	.byte	0x04, 0x17
        /*006a*/ 	.short	(.L_25 - .L_24)
.L_24:
        /*006c*/ 	.word	0x00000000
        /*0070*/ 	.short	0x0004
        /*0072*/ 	.short	0x0020
        /*0074*/ 	.byte	0x00, 0xf4, 0x21, 0x00


	//----- nvinfo : EIATTR_KPARAM_INFO
	.align		4
.L_25:
        /*0078*/ 	.byte	0x04, 0x17
        /*007a*/ 	.short	(.L_27 - .L_26)
.L_26:
        /*007c*/ 	.word	0x00000000
        /*0080*/ 	.short	0x0003
        /*0082*/ 	.short	0x0018
        /*0084*/ 	.byte	0x00, 0xf4, 0x21, 0x00


	//----- nvinfo : EIATTR_KPARAM_INFO
	.align		4
.L_27:
        /*0088*/ 	.byte	0x04, 0x17
        /*008a*/ 	.short	(.L_29 - .L_28)
.L_28:
        /*008c*/ 	.word	0x00000000
        /*0090*/ 	.short	0x0002
        /*0092*/ 	.short	0x0010
        /*0094*/ 	.byte	0x00, 0xf4, 0x21, 0x00


	//----- nvinfo : EIATTR_KPARAM_INFO
	.align		4
.L_29:
        /*0098*/ 	.byte	0x04, 0x17
        /*009a*/ 	.short	(.L_31 - .L_30)
.L_30:
        /*009c*/ 	.word	0x00000000
        /*00a0*/ 	.short	0x0001
        /*00a2*/ 	.short	0x0008
        /*00a4*/ 	.byte	0x00, 0xf4, 0x21, 0x00


	//----- nvinfo : EIATTR_KPARAM_INFO
	.align		4
.L_31:
        /*00a8*/ 	.byte	0x04, 0x17
        /*00aa*/ 	.short	(.L_33 - .L_32)
.L_32:
        /*00ac*/ 	.word	0x00000000
        /*00b0*/ 	.short	0x0000
        /*00b2*/ 	.short	0x0000
        /*00b4*/ 	.byte	0x00, 0xf4, 0x21, 0x00


	//----- nvinfo : EIATTR_SPARSE_MMA_MASK
	.align		4
.L_33:
        /*00b8*/ 	.byte	0x03, 0x50
        /*00ba*/ 	.short	0x0000


	//----- nvinfo : EIATTR_MAXREG_COUNT
	.align		4
        /*00bc*/ 	.byte	0x03, 0x1b
        /*00be*/ 	.short	0x00ff


	//----- nvinfo : EIATTR_EXIT_INSTR_OFFSETS
	.align		4
        /*00c0*/ 	.byte	0x04, 0x1c
        /*00c2*/ 	.short	(.L_35 - .L_34)


	//   ....[0]....
.L_34:
        /*00c4*/ 	.word	0x00000e60


	//----- nvinfo : EIATTR_REQNTID
	.align		4
.L_35:
        /*00c8*/ 	.byte	0x04, 0x10
        /*00ca*/ 	.short	(.L_37 - .L_36)
.L_36:
        /*00cc*/ 	.word	0x00000080
        /*00d0*/ 	.word	0x00000001
        /*00d4*/ 	.word	0x00000001


	//----- nvinfo : EIATTR_CBANK_PARAM_SIZE
	.align		4
.L_37:
        /*00d8*/ 	.byte	0x03, 0x19
        /*00da*/ 	.short	0x0054


	//----- nvinfo : EIATTR_PARAM_CBANK
	.align		4
        /*00dc*/ 	.byte	0x04, 0x0a
        /*00de*/ 	.short	(.L_39 - .L_38)
	.align		4
.L_38:
        /*00e0*/ 	.word	index@(.nv.constant0.triton_poi_fused__native_batch_norm_legit_no_training__prelu_kernel_cat_10)
        /*00e4*/ 	.short	0x0210
        /*00e6*/ 	.short	0x0054


	//----- nvinfo : EIATTR_SW_WAR
	.align		4
.L_39:
        /*00e8*/ 	.byte	0x04, 0x36
        /*00ea*/ 	.short	(.L_41 - .L_40)
.L_40:
        /*00ec*/ 	.word	0x00000008
.L_41:


//--------------------- .nv.callgraph             --------------------------
	.section	.nv.callgraph,"",@"SHT_CUDA_CALLGRAPH"
	.align	4
	.sectionentsize	8
	.align		4
        /*0000*/ 	.word	0x00000000
	.align		4
        /*0004*/ 	.word	0xffffffff
	.align		4
        /*0008*/ 	.word	0x00000000
	.align		4
        /*000c*/ 	.word	0xfffffffe
	.align		4
        /*0010*/ 	.word	0x00000000
	.align		4
        /*0014*/ 	.word	0xfffffffd
	.align		4
        /*0018*/ 	.word	0x00000000
	.align		4
        /*001c*/ 	.word	0xfffffffc


//--------------------- .nv.constant4             --------------------------
	.section	.nv.constant4,"a",@progbits
	.align	8
	.align		8
.nv.constant4:
        /*0000*/ 	.dword	_$_str
	.align		8
        /*0008*/ 	.dword	_$_str_$_2


//--------------------- .text.triton_poi_fused__native_batch_norm_legit_no_training__prelu_kernel_cat_10 --------------------------
	.section	.text.triton_poi_fused__native_batch_norm_legit_no_training__prelu_kernel_cat_10,"ax",@progbits
	.align	128
        .global         triton_poi_fused__native_batch_norm_legit_no_training__prelu_kernel_cat_10
        .type           triton_poi_fused__native_batch_norm_legit_no_training__prelu_kernel_cat_10,@function
        .size           triton_poi_fused__native_batch_norm_legit_no_training__prelu_kernel_cat_10,(.L_x_1 - triton_poi_fused__native_batch_norm_legit_no_training__prelu_kernel_cat_10)
        .other          triton_poi_fused__native_batch_norm_legit_no_training__prelu_kernel_cat_10,@"STO_CUDA_ENTRY STV_DEFAULT"
triton_poi_fused__native_batch_norm_legit_no_training__prelu_kernel_cat_10:
.text.triton_poi_fused__native_batch_norm_legit_no_training__prelu_kernel_cat_10:
[----:B------:R-:W-:Y:S01]  /*0000*/  LDC R1, c[0x0][0x28] ;  /* 0x00000a00ff017b82 */ /* 0x000fe20000000800 */
[----:B------:R-:W1:Y:S07]  /*0010*/  S2R R0, SR_TID.X ;  /* 0x0000000000007919 */ /* 0x000e6e0000002100 */
[----:B------:R-:W2:Y:S01]  /*0020*/  LDC.64 R10, c[0x0][0x218] ;  /* 0x00008600ff0a7b82 */ /* 0x000ea20000000a00 */
[----:B------:R-:W-:Y:S01]  /*0030*/  ULDC.64 UR4, c[0x0][0x208] ;  /* 0x0000820000047ab9 */ /* 0x000fe20000000a00 */
[----:B------:R-:W-:Y:S01]  /*0040*/  ULDC.64 UR6, c[0x0][0x220] ;  /* 0x0000880000067ab9 */ /* 0x000fe20000000a00 */
[----:B------:R-:W3:Y:S01]  /*0050*/  S2R R3, SR_CTAID.X ;  /* 0x0000000000037919 */ /* 0x000ee20000002500 */
[----:B------:R-:W-:Y:S01]  /*0060*/  ULDC.64 UR8, c[0x0][0x228] ;  /* 0x00008a0000087ab9 */ /* 0x000fe20000000a00 */
[----:B-1----:R-:W-:Y:S01]  /*0070*/  IMAD.SHL.U32 R0, R0, 0x4, RZ ;  /* 0x0000000400007824 */ /* 0x002fe200078e00ff */
[----:B---3--:R-:W-:-:S04]  /*0080*/  SHF.R.S32.HI R25, RZ, 0x16, R3 ;  /* 0x00000016ff197819 */ /* 0x008fc80000011403 */
[----:B------:R-:W-:Y:S02]  /*0090*/  LOP3.LUT R0, R0, 0x1fc, RZ, 0xc0, !PT ;  /* 0x000001fc00007812 */ /* 0x000fe400078ec0ff */
[----:B------:R-:W-:-:S03]  /*00a0*/  SGXT R25, R25, 0x1 ;  /* 0x000000011919781a */ /* 0x000fc60000000200 */
[----:B------:R-:W-:Y:S02]  /*00b0*/  IMAD R0, R3, 0x200, R0 ;  /* 0x0000020003007824 */ /* 0x000fe400078e0200 */
[----:B------:R-:W1:Y:S02]  /*00c0*/  LDC.64 R2, c[0x0][0x238] ;  /* 0x00008e00ff027b82 */ /* 0x000e640000000a00 */
[----:B------:R-:W-:Y:S01]  /*00d0*/  VIADD R18, R0, 0x1 ;  /* 0x0000000100127836 */ /* 0x000fe20000000000 */
[CC--:B------:R-:W-:Y:S02]  /*00e0*/  LEA.HI R6, R25.reuse, R0.reuse, RZ, 0x4 ;  /* 0x0000000019067211 */ /* 0x0c0fe400078f20ff */
[C---:B------:R-:W-:Y:S02]  /*00f0*/  LEA.HI R5, R25.reuse, R0, RZ, 0xe ;  /* 0x0000000019057211 */ /* 0x040fe400078f70ff */
[----:B------:R-:W-:Y:S02]  /*0100*/  SHF.R.S32.HI R13, RZ, 0x4, R6 ;  /* 0x00000004ff0d7819 */ /* 0x000fe40000011406 */
[----:B------:R-:W-:-:S02]  /*0110*/  LEA.HI R4, R25, R18, RZ, 0x4 ;  /* 0x0000001219047211 */ /* 0x000fc400078f20ff */
[----:B------:R-:W-:Y:S02]  /*0120*/  SHF.R.S32.HI R8, RZ, 0x1f, R6 ;  /* 0x0000001fff087819 */ /* 0x000fe40000011406 */
[----:B------:R-:W-:Y:S02]  /*0130*/  SHF.R.S32.HI R16, RZ, 0xe, R5 ;  /* 0x0000000eff107819 */ /* 0x000fe40000011405 */
[----:B------:R-:W-:Y:S02]  /*0140*/  LOP3.LUT R5, R4, 0xfffffff0, RZ, 0xc0, !PT ;  /* 0xfffffff004057812 */ /* 0x000fe400078ec0ff */
[----:B------:R-:W-:Y:S01]  /*0150*/  LEA.HI R8, R8, R13, RZ, 0xa ;  /* 0x0000000d08087211 */ /* 0x000fe200078f50ff */
[----:B------:R-:W-:Y:S01]  /*0160*/  IMAD R16, R16, 0xc00, RZ ;  /* 0x00000c0010107824 */ /* 0x000fe200078e02ff */
[----:B------:R-:W-:Y:S01]  /*0170*/  LOP3.LUT R9, R6, 0xfffffff0, RZ, 0xc0, !PT ;  /* 0xfffffff006097812 */ /* 0x000fe200078ec0ff */
[----:B------:R-:W-:Y:S01]  /*0180*/  IMAD.IADD R18, R18, 0x1, -R5 ;  /* 0x0000000112127824 */ /* 0x000fe200078e0a05 */
[----:B------:R-:W-:-:S02]  /*0190*/  LOP3.LUT R8, R8, 0xfffffc00, RZ, 0xc0, !PT ;  /* 0xfffffc0008087812 */ /* 0x000fc400078ec0ff */
[----:B------:R-:W-:Y:S01]  /*01a0*/  SHF.R.S32.HI R22, RZ, 0x1f, R16 ;  /* 0x0000001fff167819 */ /* 0x000fe20000011410 */
[C---:B------:R-:W-:Y:S01]  /*01b0*/  IMAD.SHL.U32 R4, R18.reuse, 0x400, RZ ;  /* 0x0000040012047824 */ /* 0x040fe200078e00ff */
[----:B------:R-:W-:Y:S01]  /*01c0*/  ISETP.GT.AND P5, PT, R18, 0xc, PT ;  /* 0x0000000c1200780c */ /* 0x000fe20003fa4270 */
[----:B------:R-:W-:Y:S02]  /*01d0*/  IMAD.IADD R21, R13, 0x1, -R8 ;  /* 0x000000010d157824 */ /* 0x000fe400078e0a08 */
[----:B------:R-:W-:Y:S01]  /*01e0*/  IMAD.IADD R9, R0, 0x1, -R9 ;  /* 0x0000000100097824 */ /* 0x000fe200078e0a09 */
[--C-:B------:R-:W-:Y:S02]  /*01f0*/  SHF.R.S32.HI R5, RZ, 0x1f, R4.reuse ;  /* 0x0000001fff057819 */ /* 0x100fe40000011404 */
[----:B------:R-:W-:Y:S02]  /*0200*/  IADD3 R6, P0, P1, R16, R21, R4 ;  /* 0x0000001510067210 */ /* 0x000fe4000791e004 */
[----:B------:R-:W-:-:S04]  /*0210*/  SHF.R.S32.HI R8, RZ, 0x1f, R21 ;  /* 0x0000001fff087819 */ /* 0x000fc80000011415 */
[----:B------:R-:W-:Y:S01]  /*0220*/  IADD3.X R7, R22, R8, R5, P0, P1 ;  /* 0x0000000816077210 */ /* 0x000fe200007e2405 */
[----:B-1----:R-:W-:-:S03]  /*0230*/  IMAD.WIDE R4, R9, 0x4, R2 ;  /* 0x0000000409047825 */ /* 0x002fc600078e0202 */
[C---:B------:R-:W-:Y:S01]  /*0240*/  SHF.L.U64.HI R3, R6.reuse, 0x2, R7 ;  /* 0x0000000206037819 */ /* 0x040fe20000010207 */
[----:B------:R-:W-:Y:S02]  /*0250*/  IMAD.SHL.U32 R2, R6, 0x4, RZ ;  /* 0x0000000406027824 */ /* 0x000fe400078e00ff */
[----:B------:R-:W3:Y:S01]  /*0260*/  LDG.E.EL.128 R4, desc[UR4][R4.64] ;  /* 0x0000000404047981 */ /* 0x000ee2000c2e1d00 */
[----:B------:R-:W-:Y:S01]  /*0270*/  IMAD.MOV.U32 R12, RZ, RZ, RZ ;  /* 0x000000ffff0c7224 */ /* 0x000fe200078e00ff */
[----:B------:R-:W-:Y:S01]  /*0280*/  ISETP.GE.AND P4, PT, R18, 0xd, PT ;  /* 0x0000000d1200780c */ /* 0x000fe20003f86270 */
[----:B------:R-:W-:Y:S01]  /*0290*/  IMAD.MOV.U32 R20, RZ, RZ, RZ ;  /* 0x000000ffff147224 */ /* 0x000fe200078e00ff */
[----:B------:R-:W-:Y:S02]  /*02a0*/  IADD3 R14, P0, R2, UR6, RZ ;  /* 0x00000006020e7c10 */ /* 0x000fe4000ff1e0ff */
[----:B------:R-:W-:Y:S02]  /*02b0*/  IADD3 R2, P1, R2, UR8, RZ ;  /* 0x0000000802027c10 */ /* 0x000fe4000ff3e0ff */
[----:B------:R-:W-:-:S02]  /*02c0*/  IADD3.X R15, R3, UR7, RZ, P0, !PT ;  /* 0x00000007030f7c10 */ /* 0x000fc400087fe4ff */
[----:B------:R-:W-:Y:S01]  /*02d0*/  IADD3.X R3, R3, UR9, RZ, P1, !PT ;  /* 0x0000000903037c10 */ /* 0x000fe20008ffe4ff */
[----:B------:R-:W-:Y:S02]  /*02e0*/  IMAD R19, R13, 0xd, R18 ;  /* 0x0000000d0d137824 */ /* 0x000fe400078e0212 */
[----:B------:R1:W4:Y:S01]  /*02f0*/  @P5 LDG.E.EL R12, desc[UR4][R14.64+-0xd000] ;  /* 0xff3000040e0c5981 */ /* 0x000322000c2e1900 */
[----:B------:R-:W-:-:S03]  /*0300*/  IMAD.MOV.U32 R17, RZ, RZ, RZ ;  /* 0x000000ffff117224 */ /* 0x000fc600078e00ff */
[----:B------:R5:W4:Y:S01]  /*0310*/  @P5 LDG.E.EL R20, desc[UR4][R2.64+-0xd000] ;  /* 0xff30000402145981 */ /* 0x000b22000c2e1900 */
[----:B--2---:R-:W-:-:S04]  /*0320*/  IMAD.WIDE R18, R19, 0x4, R10 ;  /* 0x0000000413127825 */ /* 0x004fc800078e020a */
[C---:B------:R-:W-:Y:S01]  /*0330*/  IMAD.SHL.U32 R23, R9.reuse, 0x400, RZ ;  /* 0x0000040009177824 */ /* 0x040fe200078e00ff */
[----:B------:R2:W4:Y:S01]  /*0340*/  @!P4 LDG.E.EL R17, desc[UR4][R18.64] ;  /* 0x000000041211c981 */ /* 0x000522000c2e1900 */
[----:B------:R-:W-:-:S03]  /*0350*/  ISETP.GT.AND P3, PT, R9, 0xc, PT ;  /* 0x0000000c0900780c */ /* 0x000fc60003f64270 */
[--C-:B------:R-:W-:Y:S02]  /*0360*/  SHF.R.S32.HI R27, RZ, 0x1f, R23.reuse ;  /* 0x0000001fff1b7819 */ /* 0x100fe40000011417 */
[----:B------:R-:W-:-:S04]  /*0370*/  IADD3 R23, P0, P1, R16, R21, R23 ;  /* 0x0000001510177210 */ /* 0x000fc8000791e017 */
[----:B------:R-:W-:Y:S01]  /*0380*/  IADD3.X R26, R22, R8, R27, P0, P1 ;  /* 0x00000008161a7210 */ /* 0x000fe200007e241b */
[----:B------:R-:W-:-:S03]  /*0390*/  IMAD.SHL.U32 R24, R23, 0x4, RZ ;  /* 0x0000000417187824 */ /* 0x000fc600078e00ff */
[----:B------:R-:W-:Y:S01]  /*03a0*/  SHF.L.U64.HI R27, R23, 0x2, R26 ;  /* 0x00000002171b7819 */ /* 0x000fe2000001021a */
[C---:B------:R-:W-:Y:S01]  /*03b0*/  VIADD R26, R0.reuse, 0x2 ;  /* 0x00000002001a7836 */ /* 0x040fe20000000000 */
[----:B-1----:R-:W-:Y:S01]  /*03c0*/  IADD3 R14, P0, R24, UR6, RZ ;  /* 0x00000006180e7c10 */ /* 0x002fe2000ff1e0ff */
[----:B------:R-:W-:Y:S02]  /*03d0*/  VIADD R28, R0, 0x3 ;  /* 0x00000003001c7836 */ /* 0x000fe40000000000 */
[----:B------:R-:W-:Y:S01]  /*03e0*/  IMAD.MOV.U32 R23, RZ, RZ, RZ ;  /* 0x000000ffff177224 */ /* 0x000fe200078e00ff */
[----:B------:R-:W-:Y:S02]  /*03f0*/  IADD3.X R15, R27, UR7, RZ, P0, !PT ;  /* 0x000000071b0f7c10 */ /* 0x000fe400087fe4ff */
[----:B-----5:R-:W-:Y:S02]  /*0400*/  IADD3 R2, P0, R24, UR8, RZ ;  /* 0x0000000818027c10 */ /* 0x020fe4000ff1e0ff */
[----:B--2---:R-:W-:Y:S01]  /*0410*/  LEA.HI R18, R25, R26, RZ, 0x4 ;  /* 0x0000001a19127211 */ /* 0x004fe200078f20ff */
[----:B------:R-:W-:Y:S01]  /*0420*/  IMAD.MOV.U32 R24, RZ, RZ, RZ ;  /* 0x000000ffff187224 */ /* 0x000fe200078e00ff */
[----:B------:R-:W-:Y:S01]  /*0430*/  IADD3.X R3, R27, UR9, RZ, P0, !PT ;  /* 0x000000091b037c10 */ /* 0x000fe200087fe4ff */
[----:B------:R1:W2:Y:S01]  /*0440*/  @P3 LDG.E.EL R23, desc[UR4][R14.64+-0xd000] ;  /* 0xff3000040e173981 */ /* 0x0002a2000c2e1900 */
[----:B------:R-:W-:-:S02]  /*0450*/  LOP3.LUT R19, R18, 0xfffffff0, RZ, 0xc0, !PT ;  /* 0xfffffff012137812 */ /* 0x000fc400078ec0ff */
[----:B------:R-:W-:Y:S01]  /*0460*/  LEA.HI R27, R25, R28, RZ, 0x4 ;  /* 0x0000001c191b7211 */ /* 0x000fe200078f20ff */
[----:B------:R5:W2:Y:S02]  /*0470*/  @P3 LDG.E.EL R24, desc[UR4][R2.64+-0xd000] ;  /* 0xff30000402183981 */ /* 0x000aa4000c2e1900 */
[----:B------:R-:W-:Y:S01]  /*0480*/  IMAD.IADD R18, R26, 0x1, -R19 ;  /* 0x000000011a127824 */ /* 0x000fe200078e0a13 */
[----:B------:R-:W-:-:S03]  /*0490*/  LOP3.LUT R19, R27, 0xfffffff0, RZ, 0xc0, !PT ;  /* 0xfffffff01b137812 */ /* 0x000fc600078ec0ff */
[C---:B------:R-:W-:Y:S01]  /*04a0*/  IMAD.SHL.U32 R26, R18.reuse, 0x400, RZ ;  /* 0x00000400121a7824 */ /* 0x040fe200078e00ff */
[----:B------:R-:W-:Y:S01]  /*04b0*/  ISETP.GT.AND P2, PT, R18, 0xc, PT ;  /* 0x0000000c1200780c */ /* 0x000fe20003f44270 */
[----:B------:R-:W-:-:S03]  /*04c0*/  IMAD.IADD R19, R28, 0x1, -R19 ;  /* 0x000000011c137824 */ /* 0x000fc600078e0a13 */
[--C-:B-1----:R-:W-:Y:S01]  /*04d0*/  SHF.R.S32.HI R15, RZ, 0x1f, R26.reuse ;  /* 0x0000001fff0f7819 */ /* 0x102fe2000001141a */
[----:B------:R-:W-:Y:S01]  /*04e0*/  IMAD.SHL.U32 R14, R19, 0x400, RZ ;  /* 0x00000400130e7824 */ /* 0x000fe200078e00ff */
[----:B------:R-:W-:-:S04]  /*04f0*/  IADD3 R26, P0, P1, R16, R21, R26 ;  /* 0x00000015101a7210 */ /* 0x000fc8000791e01a */
[-C--:B------:R-:W-:Y:S01]  /*0500*/  IADD3.X R15, R22, R8.reuse, R15, P0, P1 ;  /* 0x00000008160f7210 */ /* 0x080fe200007e240f */
[----:B------:R-:W-:Y:S01]  /*0510*/  IMAD.SHL.U32 R27, R26, 0x4, RZ ;  /* 0x000000041a1b7824 */ /* 0x000fe200078e00ff */
[--C-:B------:R-:W-:Y:S02]  /*0520*/  IADD3 R21, P1, P6, R16, R21, R14.reuse ;  /* 0x0000001510157210 */ /* 0x100fe40007e3e00e */
[----:B-----5:R-:W-:Y:S02]  /*0530*/  SHF.R.S32.HI R3, RZ, 0x1f, R14 ;  /* 0x0000001fff037819 */ /* 0x020fe4000001140e */
[----:B------:R-:W-:Y:S01]  /*0540*/  SHF.L.U64.HI R26, R26, 0x2, R15 ;  /* 0x000000021a1a7819 */ /* 0x000fe2000001020f */
[----:B------:R-:W-:Y:S01]  /*0550*/  IMAD R15, R13, 0xd, R9 ;  /* 0x0000000d0d0f7824 */ /* 0x000fe200078e0209 */
[----:B------:R-:W-:Y:S01]  /*0560*/  IADD3.X R22, R22, R8, R3, P1, P6 ;  /* 0x0000000816167210 */ /* 0x000fe20000fec403 */
[----:B------:R-:W-:Y:S01]  /*0570*/  IMAD.MOV.U32 R8, RZ, RZ, RZ ;  /* 0x000000ffff087224 */ /* 0x000fe200078e00ff */
[----:B------:R-:W-:-:S02]  /*0580*/  ISETP.GE.AND P1, PT, R9, 0xd, PT ;  /* 0x0000000d0900780c */ /* 0x000fc40003f26270 */
[----:B------:R-:W-:Y:S01]  /*0590*/  IADD3 R2, P0, R27, UR6, RZ ;  /* 0x000000061b027c10 */ /* 0x000fe2000ff1e0ff */
[----:B------:R-:W-:-:S03]  /*05a0*/  IMAD.MOV.U32 R16, RZ, RZ, RZ ;  /* 0x000000ffff107224 */ /* 0x000fc600078e00ff */
[----:B------:R-:W-:Y:S01]  /*05b0*/  IADD3.X R3, R26, UR7, RZ, P0, !PT ;  /* 0x000000071a037c10 */ /* 0x000fe200087fe4ff */
[----:B------:R-:W-:-:S04]  /*05c0*/  IMAD.WIDE R14, R15, 0x4, R10 ;  /* 0x000000040f0e7825 */ /* 0x000fc800078e020a */
[----:B------:R1:W5:Y:S04]  /*05d0*/  @P2 LDG.E.EL R8, desc[UR4][R2.64+-0xd000] ;  /* 0xff30000402082981 */ /* 0x000368000c2e1900 */
[----:B------:R1:W5:Y:S02]  /*05e0*/  @!P1 LDG.E.EL R16, desc[UR4][R14.64] ;  /* 0x000000040e109981 */ /* 0x000364000c2e1900 */
[----:B-1----:R-:W-:Y:S01]  /*05f0*/  IADD3 R2, P6, R27, UR8, RZ ;  /* 0x000000081b027c10 */ /* 0x002fe2000ffde0ff */
[----:B0-----:R-:W-:-:S03]  /*0600*/  IMAD.MOV.U32 R14, RZ, RZ, RZ ;  /* 0x000000ffff0e7224 */ /* 0x001fc600078e00ff */
[----:B------:R-:W-:Y:S02]  /*0610*/  IADD3.X R3, R26, UR9, RZ, P6, !PT ;  /* 0x000000091a037c10 */ /* 0x000fe4000b7fe4ff */
[----:B------:R-:W-:Y:S01]  /*0620*/  ISETP.GE.AND P0, PT, R18, 0xd, PT ;  /* 0x0000000d1200780c */ /* 0x000fe20003f06270 */
[----:B------:R-:W-:Y:S02]  /*0630*/  IMAD R27, R13, 0xd, R18 ;  /* 0x0000000d0d1b7824 */ /* 0x000fe400078e0212 */
[----:B------:R0:W5:Y:S01]  /*0640*/  @P2 LDG.E.EL R14, desc[UR4][R2.64+-0xd000] ;  /* 0xff300004020e2981 */ /* 0x000162000c2e1900 */
[----:B------:R-:W-:Y:S02]  /*0650*/  IMAD.MOV.U32 R18, RZ, RZ, RZ ;  /* 0x000000ffff127224 */ /* 0x000fe400078e00ff */
[----:B0-----:R-:W-:-:S07]  /*0660*/  IMAD.WIDE R2, R27, 0x4, R10 ;  /* 0x000000041b027825 */ /* 0x001fce00078e020a */
[----:B------:R0:W5:Y:S01]  /*0670*/  @!P0 LDG.E.EL R18, desc[UR4][R2.64] ;  /* 0x0000000402128981 */ /* 0x000162000c2e1900 */
[----:B------:R-:W-:-:S04]  /*0680*/  LEA.HI R25, R25, R0, RZ, 0x9 ;  /* 0x0000000019197211 */ /* 0x000fc800078f48ff */
[----:B------:R-:W-:-:S04]  /*0690*/  SHF.R.S32.HI R25, RZ, 0x9, R25 ;  /* 0x00000009ff197819 */ /* 0x000fc80000011419 */
[----:B------:R-:W-:-:S04]  /*06a0*/  LEA.HI R15, R25, R25, RZ, 0x5 ;  /* 0x00000019190f7211 */ /* 0x000fc800078f28ff */
[----:B------:R-:W-:-:S05]  /*06b0*/  LOP3.LUT R26, R15, 0xffffffe0, RZ, 0xc0, !PT ;  /* 0xffffffe00f1a7812 */ /* 0x000fca00078ec0ff */
[----:B------:R-:W-:-:S05]  /*06c0*/  IMAD.IADD R26, R25, 0x1, -R26 ;  /* 0x00000001191a7824 */ /* 0x000fca00078e0a1a */
[----:B------:R-:W-:-:S05]  /*06d0*/  I2FP.F32.S32 R26, R26 ;  /* 0x0000001a001a7245 */ /* 0x000fca0000201400 */
[----:B------:R-:W-:-:S04]  /*06e0*/  FADD R26, R26, 0.5 ;  /* 0x3f0000001a1a7421 */ /* 0x000fc80000000000 */
[----:B------:R-:W-:-:S05]  /*06f0*/  FADD R15, R26, -0.5 ;  /* 0xbf0000001a0f7421 */ /* 0x000fca0000000000 */
[----:B------:R-:W-:-:S04]  /*0700*/  FMNMX R15, RZ, R15, !PT ;  /* 0x0000000fff0f7209 */ /* 0x000fc80007800000 */
[----:B------:R-:W0:Y:S01]  /*0710*/  F2I.TRUNC.NTZ R26, R15 ;  /* 0x0000000f001a7305 */ /* 0x000e22000020f100 */
[----:B------:R-:W-:Y:S02]  /*0720*/  SHF.L.U64.HI R22, R21, 0x2, R22 ;  /* 0x0000000215167819 */ /* 0x000fe40000010216 */
[----:B0-----:R-:W-:-:S05]  /*0730*/  I2FP.F32.S32 R2, R26 ;  /* 0x0000001a00027245 */ /* 0x001fca0000201400 */
[----:B------:R-:W-:Y:S01]  /*0740*/  FADD.SAT R2, R15, -R2 ;  /* 0x800000020f027221 */ /* 0x000fe20000002000 */
[----:B------:R-:W-:Y:S02]  /*0750*/  IMAD.MOV.U32 R15, RZ, RZ, 0x3e800000 ;  /* 0x3e800000ff0f7424 */ /* 0x000fe400078e00ff */
[----:B------:R-:W-:-:S04]  /*0760*/  IMAD R13, R13, 0xd, R19 ;  /* 0x0000000d0d0d7824 */ /* 0x000fc800078e0213 */
[----:B------:R-:W-:-:S04]  /*0770*/  IMAD.WIDE R10, R13, 0x4, R10 ;  /* 0x000000040d0a7825 */ /* 0x000fc800078e020a */
[----:B---3--:R-:W-:-:S06]  /*0780*/  FADD R25, R4, 9.9999997473787516356e-06 ;  /* 0x3727c5ac04197421 */ /* 0x008fcc0000000000 */
[----:B------:R-:W0:Y:S01]  /*0790*/  MUFU.SQRT R25, R25 ;  /* 0x0000001900197308 */ /* 0x000e220000002000 */
[----:B------:R-:W-:Y:S01]  /*07a0*/  FADD R3, R5, 9.9999997473787516356e-06 ;  /* 0x3727c5ac05037421 */ /* 0x000fe20000000000 */
[----:B------:R-:W-:Y:S01]  /*07b0*/  IMAD.SHL.U32 R4, R21, 0x4, RZ ;  /* 0x0000000415047824 */ /* 0x000fe200078e00ff */
[----:B----4-:R-:W-:-:S05]  /*07c0*/  SEL R21, R12, RZ, P5 ;  /* 0x000000ff0c157207 */ /* 0x010fca0002800000 */
[----:B------:R-:W1:Y:S01]  /*07d0*/  MUFU.SQRT R3, R3 ;  /* 0x0000000300037308 */ /* 0x000e620000002000 */
[----:B------:R-:W-:Y:S02]  /*07e0*/  IADD3 R26, P6, R4, UR6, RZ ;  /* 0x00000006041a7c10 */ /* 0x000fe4000ffde0ff */
[----:B------:R-:W-:Y:S02]  /*07f0*/  SEL R12, R20, RZ, P5 ;  /* 0x000000ff140c7207 */ /* 0x000fe40002800000 */
[----:B0-----:R-:W-:-:S03]  /*0800*/  FSETP.GT.AND P5, PT, R25, 8.50705917302346158658e+37, PT ;  /* 0x7e8000001900780b */ /* 0x001fc60003fa4000 */
[----:B------:R-:W-:Y:S01]  /*0810*/  FADD R12, -R21, R12 ;  /* 0x0000000c150c7221 */ /* 0x000fe20000000100 */
[----:B------:R-:W-:Y:S02]  /*0820*/  IADD3.X R27, R22, UR7, RZ, P6, !PT ;  /* 0x00000007161b7c10 */ /* 0x000fe4000b7fe4ff */
[----:B------:R-:W-:Y:S02]  /*0830*/  IADD3 R4, P6, R4, UR8, RZ ;  /* 0x0000000804047c10 */ /* 0x000fe4000ffde0ff */
[----:B------:R-:W-:Y:S01]  /*0840*/  SEL R17, R17, RZ, !P4 ;  /* 0x000000ff11117207 */ /* 0x000fe20006000000 */
[----:B------:R-:W-:Y:S01]  /*0850*/  @P4 FFMA R17, R2, R12, R21 ;  /* 0x0000000c02114223 */ /* 0x000fe20000000015 */
[----:B------:R-:W-:Y:S01]  /*0860*/  FADD R12, R6, 9.9999997473787516356e-06 ;  /* 0x3727c5ac060c7421 */ /* 0x000fe20000000000 */
[----:B------:R-:W-:Y:S02]  /*0870*/  IADD3.X R5, R22, UR9, RZ, P6, !PT ;  /* 0x0000000916057c10 */ /* 0x000fe4000b7fe4ff */
[C---:B------:R-:W-:Y:S01]  /*0880*/  FSETP.GEU.AND P6, PT, R25.reuse, 1.175494350822287508e-38, PT ;  /* 0x008000001900780b */ /* 0x040fe20003fce000 */
[----:B------:R-:W-:Y:S01]  /*0890*/  @P5 FMUL R25, R25, 0.25 ;  /* 0x3e80000019195820 */ /* 0x000fe20000400000 */
[----:B------:R-:W-:Y:S01]  /*08a0*/  FSEL R21, R15, 1, P5 ;  /* 0x3f8000000f157808 */ /* 0x000fe20002800000 */
[----:B------:R-:W0:Y:S01]  /*08b0*/  MUFU.SQRT R12, R12 ;  /* 0x0000000c000c7308 */ /* 0x000e220000002000 */
[----:B-1----:R-:W-:Y:S01]  /*08c0*/  FSETP.GT.AND P5, PT, R3, 8.50705917302346158658e+37, PT ;  /* 0x7e8000000300780b */ /* 0x002fe20003fa4000 */
[----:B------:R-:W-:-:S08]  /*08d0*/  FADD R6, R7, 9.9999997473787516356e-06 ;  /* 0x3727c5ac07067421 */ /* 0x000fd00000000000 */
[----:B------:R-:W-:Y:S01]  /*08e0*/  @!P6 FMUL R25, R25, 16777216 ;  /* 0x4b8000001919e820 */ /* 0x000fe20000400000 */
[----:B------:R-:W-:Y:S01]  /*08f0*/  @!P6 FMUL R21, R21, 16777216 ;  /* 0x4b8000001515e820 */ /* 0x000fe20000400000 */
[----:B------:R-:W-:Y:S02]  /*0900*/  FSETP.GEU.AND P6, PT, R3, 1.175494350822287508e-38, PT ;  /* 0x008000000300780b */ /* 0x000fe40003fce000 */
[----:B------:R-:W-:Y:S01]  /*0910*/  FSEL R20, R15, 1, P5 ;  /* 0x3f8000000f147808 */ /* 0x000fe20002800000 */
[----:B------:R-:W-:Y:S01]  /*0920*/  @P5 FMUL R3, R3, 0.25 ;  /* 0x3e80000003035820 */ /* 0x000fe20000400000 */
[----:B0-----:R-:W-:Y:S01]  /*0930*/  FSETP.GT.AND P5, PT, R12, 8.50705917302346158658e+37, PT ;  /* 0x7e8000000c00780b */ /* 0x001fe20003fa4000 */
[----:B------:R-:W0:Y:S01]  /*0940*/  MUFU.SQRT R6, R6 ;  /* 0x0000000600067308 */ /* 0x000e220000002000 */
[----:B------:R-:W-:Y:S02]  /*0950*/  ISETP.GT.AND P4, PT, R19, 0xc, PT ;  /* 0x0000000c1300780c */ /* 0x000fe40003f84270 */
[----:B--2---:R-:W-:-:S02]  /*0960*/  SEL R7, R23, RZ, P3 ;  /* 0x000000ff17077207 */ /* 0x004fc40001800000 */
[----:B------:R-:W-:Y:S02]  /*0970*/  SEL R24, R24, RZ, P3 ;  /* 0x000000ff18187207 */ /* 0x000fe40001800000 */
[----:B------:R-:W-:Y:S01]  /*0980*/  FSETP.GEU.AND P3, PT, R12, 1.175494350822287508e-38, PT ;  /* 0x008000000c00780b */ /* 0x000fe20003f6e000 */
[----:B------:R-:W-:Y:S01]  /*0990*/  @!P6 FMUL R3, R3, 16777216 ;  /* 0x4b8000000303e820 */ /* 0x000fe20000400000 */
[----:B------:R-:W-:Y:S01]  /*09a0*/  @!P6 FMUL R20, R20, 16777216 ;  /* 0x4b8000001414e820 */ /* 0x000fe20000400000 */
[----:B------:R-:W-:Y:S01]  /*09b0*/  ISETP.GE.AND P6, PT, R19, 0xd, PT ;  /* 0x0000000d1300780c */ /* 0x000fe20003fc6270 */
[----:B------:R-:W-:Y:S02]  /*09c0*/  IMAD.MOV.U32 R23, RZ, RZ, RZ ;  /* 0x000000ffff177224 */ /* 0x000fe400078e00ff */
[----:B------:R-:W-:Y:S01]  /*09d0*/  @P5 FMUL R12, R12, 0.25 ;  /* 0x3e8000000c0c5820 */ /* 0x000fe20000400000 */
[----:B------:R-:W-:Y:S01]  /*09e0*/  IMAD.MOV.U32 R22, RZ, RZ, RZ ;  /* 0x000000ffff167224 */ /* 0x000fe200078e00ff */
[----:B------:R-:W-:Y:S01]  /*09f0*/  FSEL R28, R15, 1, P5 ;  /* 0x3f8000000f1c7808 */ /* 0x000fe20002800000 */
[----:B------:R-:W-:Y:S01]  /*0a00*/  IMAD.MOV.U32 R19, RZ, RZ, RZ ;  /* 0x000000ffff137224 */ /* 0x000fe200078e00ff */
[----:B------:R1:W2:Y:S01]  /*0a10*/  @P4 LDG.E.EL R23, desc[UR4][R4.64+-0xd000] ;  /* 0xff30000404174981 */ /* 0x0002a2000c2e1900 */
[----:B0-----:R-:W-:-:S02]  /*0a20*/  FSETP.GT.AND P5, PT, R6, 8.50705917302346158658e+37, PT ;  /* 0x7e8000000600780b */ /* 0x001fc40003fa4000 */
[----:B------:R-:W-:Y:S01]  /*0a30*/  @!P3 FMUL R12, R12, 16777216 ;  /* 0x4b8000000c0cb820 */ /* 0x000fe20000400000 */
[----:B------:R0:W3:Y:S01]  /*0a40*/  @P4 LDG.E.EL R22, desc[UR4][R26.64+-0xd000] ;  /* 0xff3000041a164981 */ /* 0x0000e2000c2e1900 */
[----:B------:R-:W-:-:S03]  /*0a50*/  @!P3 FMUL R28, R28, 16777216 ;  /* 0x4b8000001c1cb820 */ /* 0x000fc60000400000 */
[----:B------:R4:W2:Y:S01]  /*0a60*/  @!P6 LDG.E.EL R19, desc[UR4][R10.64] ;  /* 0x000000040a13e981 */ /* 0x0008a2000c2e1900 */
[----:B-1----:R-:W1:Y:S01]  /*0a70*/  LDC.64 R4, c[0x0][0x230] ;  /* 0x00008c00ff047b82 */ /* 0x002e620000000a00 */
[C---:B------:R-:W-:Y:S01]  /*0a80*/  FSETP.GEU.AND P3, PT, R6.reuse, 1.175494350822287508e-38, PT ;  /* 0x008000000600780b */ /* 0x040fe20003f6e000 */
[----:B0-----:R-:W0:Y:S06]  /*0a90*/  MUFU.RCP R26, R25 ;  /* 0x00000019001a7308 */ /* 0x001e2c0000001000 */
[----:B----4-:R-:W4:Y:S02]  /*0aa0*/  LDC.64 R10, c[0x0][0x240] ;  /* 0x00009000ff0a7b82 */ /* 0x010f240000000a00 */
[----:B------:R0:W1:Y:S01]  /*0ab0*/  MUFU.RCP R25, R12 ;  /* 0x0000000c00197308 */ /* 0x0000620000001000 */
[----:B------:R-:W-:-:S05]  /*0ac0*/  @P5 FMUL R6, R6, 0.25 ;  /* 0x3e80000006065820 */ /* 0x000fca0000400000 */
[----:B0-----:R-:W0:Y:S01]  /*0ad0*/  LDC.64 R12, c[0x0][0x248] ;  /* 0x00009200ff0c7b82 */ /* 0x001e220000000a00 */
[----:B------:R-:W-:Y:S01]  /*0ae0*/  @!P3 FMUL R6, R6, 16777216 ;  /* 0x4b8000000606b820 */ /* 0x000fe20000400000 */
[----:B------:R1:W-:Y:S02]  /*0af0*/  MUFU.RCP R27, R3 ;  /* 0x00000003001b7308 */ /* 0x0003e40000001000 */
[----:B-1----:R-:W-:-:S04]  /*0b00*/  IMAD.WIDE R4, R9, 0x4, R4 ;  /* 0x0000000409047825 */ /* 0x002fc800078e0204 */
[----:B------:R-:W-:Y:S01]  /*0b10*/  FADD R24, -R7, R24 ;  /* 0x0000001807187221 */ /* 0x000fe20000000100 */
[----:B-----5:R-:W-:Y:S01]  /*0b20*/  SEL R8, R8, RZ, P2 ;  /* 0x000000ff08087207 */ /* 0x020fe20001000000 */
[----:B------:R-:W-:Y:S02]  /*0b30*/  FMUL R3, R26, R21 ;  /* 0x000000151a037220 */ /* 0x000fe40000400000 */
[----:B------:R1:W5:Y:S01]  /*0b40*/  MUFU.RCP R26, R6 ;  /* 0x00000006001a7308 */ /* 0x0003620000001000 */
[----:B------:R-:W-:Y:S01]  /*0b50*/  FMUL R21, R25, R28 ;  /* 0x0000001c19157220 */ /* 0x000fe20000400000 */
[----:B------:R-:W-:Y:S02]  /*0b60*/  SEL R25, R14, RZ, P2 ;  /* 0x000000ff0e197207 */ /* 0x000fe40001000000 */
[----:B------:R-:W-:Y:S02]  /*0b70*/  FSEL R15, R15, 1, P5 ;  /* 0x3f8000000f0f7808 */ /* 0x000fe40002800000 */
[----:B------:R-:W-:Y:S01]  /*0b80*/  SEL R16, R16, RZ, !P1 ;  /* 0x000000ff10107207 */ /* 0x000fe20004800000 */
[----:B------:R-:W-:Y:S01]  /*0b90*/  @P1 FFMA R16, R2, R24, R7 ;  /* 0x0000001802101223 */ /* 0x000fe20000000007 */
[----:B----4-:R-:W-:Y:S01]  /*0ba0*/  IMAD.WIDE R10, R9, 0x4, R10 ;  /* 0x00000004090a7825 */ /* 0x010fe200078e020a */
[----:B-1----:R-:W4:Y:S03]  /*0bb0*/  LDG.E.EL.128 R4, desc[UR4][R4.64] ;  /* 0x0000000404047981 */ /* 0x002f26000c2e1d00 */
[----:B------:R-:W-:Y:S01]  /*0bc0*/  @!P3 FMUL R15, R15, 16777216 ;  /* 0x4b8000000f0fb820 */ /* 0x000fe20000400000 */
[----:B0-----:R-:W-:-:S04]  /*0bd0*/  IMAD.WIDE R12, R9, 0x4, R12 ;  /* 0x00000004090c7825 */ /* 0x001fc800078e020c */
[----:B------:R-:W-:Y:S01]  /*0be0*/  FADD R9, -R8, R25 ;  /* 0x0000001908097221 */ /* 0x000fe20000000100 */
[----:B------:R-:W-:Y:S01]  /*0bf0*/  SEL R18, R18, RZ, !P0 ;  /* 0x000000ff12127207 */ /* 0x000fe20004000000 */
[----:B------:R-:W0:Y:S01]  /*0c00*/  LDC.64 R24, c[0x0][0x250] ;  /* 0x00009400ff187b82 */ /* 0x000e220000000a00 */
[----:B-----5:R-:W-:Y:S01]  /*0c10*/  FMUL R26, R26, R15 ;  /* 0x0000000f1a1a7220 */ /* 0x020fe20000400000 */
[----:B------:R-:W-:Y:S01]  /*0c20*/  @P0 FFMA R18, R2, R9, R8 ;  /* 0x0000000902120223 */ /* 0x000fe20000000008 */
[----:B------:R-:W5:Y:S04]  /*0c30*/  LDG.E.EL.128 R12, desc[UR4][R12.64] ;  /* 0x000000040c0c7981 */ /* 0x000f68000c2e1d00 */
[----:B------:R-:W5:Y:S01]  /*0c40*/  LDG.E.EL.128 R8, desc[UR4][R10.64] ;  /* 0x000000040a087981 */ /* 0x000f62000c2e1d00 */
[----:B------:R-:W-:Y:S01]  /*0c50*/  FMUL R20, R27, R20 ;  /* 0x000000141b147220 */ /* 0x000fe20000400000 */
[----:B------:R-:W1:Y:S02]  /*0c60*/  LDC.64 R28, c[0x0][0x258] ;  /* 0x00009600ff1c7b82 */ /* 0x000e640000000a00 */
[----:B0-----:R-:W5:Y:S01]  /*0c70*/  LDG.E R24, desc[UR4][R24.64] ;  /* 0x0000000418187981 */ /* 0x001f62000c1e1900 */
[----:B-1----:R-:W-:Y:S01]  /*0c80*/  IMAD.WIDE R28, R0, 0x4, R28 ;  /* 0x00000004001c7825 */ /* 0x002fe200078e021c */
[----:B---3--:R-:W-:-:S02]  /*0c90*/  SEL R27, R22, RZ, P4 ;  /* 0x000000ff161b7207 */ /* 0x008fc40002000000 */
[----:B--2---:R-:W-:Y:S02]  /*0ca0*/  SEL R22, R23, RZ, P4 ;  /* 0x000000ff17167207 */ /* 0x004fe40002000000 */
[----:B------:R-:W-:-:S03]  /*0cb0*/  SEL R19, R19, RZ, !P6 ;  /* 0x000000ff13137207 */ /* 0x000fc60007000000 */
[----:B------:R-:W-:-:S04]  /*0cc0*/  FADD R22, -R27, R22 ;  /* 0x000000161b167221 */ /* 0x000fc80000000100 */
[----:B------:R-:W-:Y:S02]  /*0cd0*/  @P6 FFMA R19, R2, R22, R27 ;  /* 0x0000001602136223 */ /* 0x000fe4000000001b */
[----:B------:R-:W0:Y:S03]  /*0ce0*/  LDC.64 R22, c[0x0][0x210] ;  /* 0x00008400ff167b82 */ /* 0x000e260000000a00 */
[----:B------:R-:W-:Y:S01]  /*0cf0*/  STG.E.128 desc[UR4][R28.64], R16 ;  /* 0x000000101c007986 */ /* 0x000fe2000c101d04 */
[----:B----4-:R-:W-:Y:S01]  /*0d00*/  FADD R6, -R6, R18 ;  /* 0x0000001206067221 */ /* 0x010fe20000000100 */
[----:B------:R-:W-:Y:S01]  /*0d10*/  FADD R5, -R5, R17 ;  /* 0x0000001105057221 */ /* 0x000fe20000000100 */
[----:B------:R-:W-:Y:S01]  /*0d20*/  FADD R4, -R4, R16 ;  /* 0x0000001004047221 */ /* 0x000fe20000000100 */
[----:B------:R-:W-:Y:S01]  /*0d30*/  FADD R7, -R7, R19 ;  /* 0x0000001307077221 */ /* 0x000fe20000000100 */
[----:B------:R-:W-:Y:S01]  /*0d40*/  FMUL R21, R21, R6 ;  /* 0x0000000615157220 */ /* 0x000fe20000400000 */
[----:B------:R-:W-:Y:S01]  /*0d50*/  FMUL R20, R20, R5 ;  /* 0x0000000514147220 */ /* 0x000fe20000400000 */
[----:B------:R-:W-:Y:S01]  /*0d60*/  FMUL R3, R3, R4 ;  /* 0x0000000403037220 */ /* 0x000fe20000400000 */
[----:B------:R-:W-:Y:S01]  /*0d70*/  FMUL R26, R26, R7 ;  /* 0x000000071a1a7220 */ /* 0x000fe20000400000 */
[----:B-----5:R-:W-:Y:S01]  /*0d80*/  FFMA R10, R10, R21, R14 ;  /* 0x000000150a0a7223 */ /* 0x020fe2000000000e */
[----:B------:R-:W-:Y:S01]  /*0d90*/  FFMA R9, R9, R20, R13 ;  /* 0x0000001409097223 */ /* 0x000fe2000000000d */
[----:B------:R-:W-:Y:S01]  /*0da0*/  FFMA R8, R8, R3, R12 ;  /* 0x0000000308087223 */ /* 0x000fe2000000000c */
[----:B------:R-:W-:-:S02]  /*0db0*/  FFMA R11, R11, R26, R15 ;  /* 0x0000001a0b0b7223 */ /* 0x000fc4000000000f */
[----:B------:R-:W-:Y:S02]  /*0dc0*/  FSETP.GT.AND P1, PT, R10, RZ, PT ;  /* 0x000000ff0a00720b */ /* 0x000fe40003f24000 */
[----:B------:R-:W-:Y:S02]  /*0dd0*/  FSETP.GT.AND P2, PT, R9, RZ, PT ;  /* 0x000000ff0900720b */ /* 0x000fe40003f44000 */
[----:B------:R-:W-:Y:S02]  /*0de0*/  FSETP.GT.AND P3, PT, R8, RZ, PT ;  /* 0x000000ff0800720b */ /* 0x000fe40003f64000 */
[----:B------:R-:W-:Y:S01]  /*0df0*/  FSETP.GT.AND P0, PT, R11, RZ, PT ;  /* 0x000000ff0b00720b */ /* 0x000fe20003f04000 */
[----:B0-----:R-:W-:-:S06]  /*0e00*/  IMAD.WIDE R22, R0, 0x4, R22 ;  /* 0x0000000400167825 */ /* 0x001fcc00078e0216 */
[C---:B------:R-:W-:Y:S02]  /*0e10*/  @!P1 FMUL R10, R24.reuse, R10 ;  /* 0x0000000a180a9220 */ /* 0x040fe40000400000 */
[C---:B------:R-:W-:Y:S02]  /*0e20*/  @!P2 FMUL R9, R24.reuse, R9 ;  /* 0x000000091809a220 */ /* 0x040fe40000400000 */
[C---:B------:R-:W-:Y:S02]  /*0e30*/  @!P3 FMUL R8, R24.reuse, R8 ;  /* 0x000000081808b220 */ /* 0x040fe40000400000 */
[----:B------:R-:W-:-:S05]  /*0e40*/  @!P0 FMUL R11, R24, R11 ;  /* 0x0000000b180b8220 */ /* 0x000fca0000400000 */
[----:B------:R-:W-:Y:S01]  /*0e50*/  STG.E.128 desc[UR4][R22.64], R8 ;  /* 0x0000000816007986 */ /* 0x000fe2000c101d04 */
[----:B------:R-:W-:Y:S05]  /*0e60*/  EXIT ;  /* 0x000000000000794d */ /* 0x000fea0003800000 */
.L_x_0:
[----:B------:R-:W-:-:S00]  /*0e70*/  BRA `(.L_x_0) ;  /* 0xfffffffc00fc7947 */ /* 0x000fc0000383ffff */
[----:B------:R-:W-:-:S00]  /*0e80*/  NOP ;  /* 0x0000000000007918 */ /* 0x000fc00000000000 */
[----:B------:R-:W-:-:S00]  /*0e90*/  NOP ;  /* 0x0000000000007918 */ /* 0x000fc00000000000 */
[----:B------:R-:W-:-:S00]  /*0ea0*/  NOP ;  /* 0x0000000000007918 */ /* 0x000fc00000000000 */
[----:B------:R-:W-:-:S00]  /*0eb0*/  NOP ;  /* 0x0000000000007918 */ /* 0x000fc00000000000 */
[----:B------:R-:W-:-:S00]  /*0ec0*/  NOP ;  /* 0x0000000000007918 */ /* 0x000fc00000000000 */
[----:B------:R-:W-:-:S00]  /*0ed0*/  NOP ;  /* 0x0000000000007918 */ /* 0x000fc00000000000 */
[----:B------:R-:W-:-:S00]  /*0ee0*/  NOP ;  /* 0x0000000000007918 */ /* 0x000fc00000000000 */
[----:B------:R-:W-:-:S00]  /*0ef0*/  NOP ;  /* 0x0000000000007918 */ /* 0x000fc00000000000 */
.L_x_1:


//--------------------- .nv.global.init           --------------------------
	.section	.nv.global.init,"aw",@progbits
.nv.global.init:
	.type		_$_str,@object
	.size		_$_str,(_$_str_$_2 - _$_str)
_$_str:
        /*0000*/ 	.byte	0x5f, 0x5f, 0x43, 0x55, 0x44, 0x41, 0x5f, 0x46, 0x54, 0x5a, 0x00
	.type		_$_str_$_2,@object
	.size		_$_str_$_2,(.L_1 - _$_str_$_2)
_$_str_$_2:
        /*000b*/ 	.byte	0x5f, 0x5f, 0x43, 0x55, 0x44, 0x41, 0x5f, 0x50, 0x52, 0x45, 0x43, 0x5f, 0x53, 0x51, 0x52, 0x54
        /*001b*/ 	.byte	0x00
.L_1:


//--------------------- .nv.constant0.triton_poi_fused__native_batch_norm_legit_no_training__prelu_kernel_cat_10 --------------------------
	.section	.nv.constant0.triton_poi_fused__native_batch_norm_legit_no_training__prelu_kernel_cat_10,"a",@progbits
	.sectionflags	@""
	.align	4
.nv.constant0.triton_poi_fused__native_batch_norm_legit_no_training__prelu_kernel_cat_10:
	.zero		612
